//
// Generated by NVIDIA NVVM Compiler
//
// Compiler Build ID: CL-36424714
// Cuda compilation tools, release 13.0, V13.0.88
// Based on NVVM 20.0.0
//

.version 9.0
.target sm_100
.address_size 64

	// .globl	_Z16saxpy_dot_kernelPKfPffS1_i

.visible .entry _Z16saxpy_dot_kernelPKfPffS1_i(
	.param .u64 .ptr .align 1 _Z16saxpy_dot_kernelPKfPffS1_i_param_0,
	.param .u64 .ptr .align 1 _Z16saxpy_dot_kernelPKfPffS1_i_param_1,
	.param .f32 _Z16saxpy_dot_kernelPKfPffS1_i_param_2,
	.param .u64 .ptr .align 1 _Z16saxpy_dot_kernelPKfPffS1_i_param_3,
	.param .u32 _Z16saxpy_dot_kernelPKfPffS1_i_param_4
)
{
	.reg .pred 	%p<2>;
	.reg .b32 	%r<6>;
	.reg .b32 	%f<8>;
	.reg .b64 	%rd<10>;

	ld.param.u64 	%rd1, [_Z16saxpy_dot_kernelPKfPffS1_i_param_0];
	ld.param.u64 	%rd2, [_Z16saxpy_dot_kernelPKfPffS1_i_param_1];
	ld.param.f32 	%f1, [_Z16saxpy_dot_kernelPKfPffS1_i_param_2];
	ld.param.u64 	%rd3, [_Z16saxpy_dot_kernelPKfPffS1_i_param_3];
	ld.param.u32 	%r2, [_Z16saxpy_dot_kernelPKfPffS1_i_param_4];
	mov.u32 	%r3, %ctaid.x;
	mov.u32 	%r4, %ntid.x;
	mov.u32 	%r5, %tid.x;
	mad.lo.s32 	%r1, %r3, %r4, %r5;
	setp.ge.s32 	%p1, %r1, %r2;
	@%p1 bra 	$L__BB0_2;
	cvta.to.global.u64 	%rd4, %rd1;
	cvta.to.global.u64 	%rd5, %rd2;
	cvta.to.global.u64 	%rd6, %rd3;
	mul.wide.s32 	%rd7, %r1, 4;
	add.s64 	%rd8, %rd4, %rd7;
	ld.global.f32 	%f2, [%rd8];
	add.s64 	%rd9, %rd5, %rd7;
	ld.global.f32 	%f3, [%rd9];
	fma.rn.f32 	%f4, %f1, %f2, %f3;
	st.global.f32 	[%rd9], %f4;
	ld.global.f32 	%f5, [%rd8];
	mul.f32 	%f6, %f4, %f5;
	atom.global.add.f32 	%f7, [%rd6], %f6;
$L__BB0_2:
	ret;

}


// ===== COMPILED SASS (sm_100) =====

	.target	sm_100

	.elftype	@"ET_EXEC"


//--------------------- .note.nv.tkinfo           --------------------------
	.section	.note.nv.tkinfo,"",@"SHT_NOTE"
	.sectionflags	@"SHF_NOTE_NV_TKINFO"
	.tkinfo
        /*0018*/ 	.word	0x00000002
        /*0030*/ 	.string	""
        /*0030*/ 	.string	"ptxas"
        /*0030*/ 	.string	"Cuda compilation tools, release 13.0, V13.0.88"
        /*0030*/ 	.string	"Build cuda_13.0.r13.0/compiler.36424714_0"
        /*0030*/ 	.string	"-arch sm_100 -m 64 "



//--------------------- .note.nv.cuinfo           --------------------------
	.section	.note.nv.cuinfo,"",@"SHT_NOTE"
	.sectionflags	@"SHF_NOTE_NV_CUINFO"
        /*0018*/ 	.short	0x0002
        /*001a*/ 	.short	0x0064
        /*001c*/ 	.short	0x0082
	.zero		2


//--------------------- .nv.info                  --------------------------
	.section	.nv.info,"",@"SHT_CUDA_INFO"
	.align	4


	//----- nvinfo : EIATTR_REGCOUNT
	.align		4
        /*0000*/ 	.byte	0x04, 0x2f
        /*0002*/ 	.short	(.L_1 - .L_0)
	.align		4
.L_0:
        /*0004*/ 	.word	index@(_Z16saxpy_dot_kernelPKfPffS1_i)
        /*0008*/ 	.word	0x0000000e


	//----- nvinfo : EIATTR_FRAME_SIZE
	.align		4
.L_1:
        /*000c*/ 	.byte	0x04, 0x11
        /*000e*/ 	.short	(.L_3 - .L_2)
	.align		4
.L_2:
        /*0010*/ 	.word	index@(_Z16saxpy_dot_kernelPKfPffS1_i)
        /*0014*/ 	.word	0x00000000


	//----- nvinfo : EIATTR_MIN_STACK_SIZE
	.align		4
.L_3:
        /*0018*/ 	.byte	0x04, 0x12
        /*001a*/ 	.short	(.L_5 - .L_4)
	.align		4
.L_4:
        /*001c*/ 	.word	index@(_Z16saxpy_dot_kernelPKfPffS1_i)
        /*0020*/ 	.word	0x00000000
.L_5:


//--------------------- .nv.compat                --------------------------
	.section	.nv.compat,"",@"SHT_CUDA_COMPAT_INFO"
	.align	4
        /*0000*/ 	.byte	0x02, 0x09, 0x00, 0x00, 0x02, 0x02, 0x01, 0x00, 0x02, 0x05, 0x05, 0x00, 0x03, 0x07, 0x01, 0x01
        /*0010*/ 	.byte	0x02, 0x03, 0x00, 0x00, 0x02, 0x06, 0x01, 0x00, 0x04, 0x0b, 0x08, 0x00, 0x09, 0x00, 0x00, 0x00
        /*0020*/ 	.byte	0x00, 0x00, 0x00, 0x00


//--------------------- .nv.info._Z16saxpy_dot_kernelPKfPffS1_i --------------------------
	.section	.nv.info._Z16saxpy_dot_kernelPKfPffS1_i,"",@"SHT_CUDA_INFO"
	.sectionflags	@""
	.align	4


	//----- nvinfo : EIATTR_CUDA_API_VERSION
	.align		4
        /*0000*/ 	.byte	0x04, 0x37
        /*0002*/ 	.short	(.L_7 - .L_6)
.L_6:
        /*0004*/ 	.word	0x00000082


	//----- nvinfo : EIATTR_KPARAM_INFO
	.align		4
.L_7:
        /*0008*/ 	.byte	0x04, 0x17
        /*000a*/ 	.short	(.L_9 - .L_8)
.L_8:
        /*000c*/ 	.word	0x00000000
        /*0010*/ 	.short	0x0004
        /*0012*/ 	.short	0x0020
        /*0014*/ 	.byte	0x00, 0xf0, 0x11, 0x00


	//----- nvinfo : EIATTR_KPARAM_INFO
	.align		4
.L_9:
        /*0018*/ 	.byte	0x04, 0x17
        /*001a*/ 	.short	(.L_11 - .L_10)
.L_10:
        /*001c*/ 	.word	0x00000000
        /*0020*/ 	.short	0x0003
        /*0022*/ 	.short	0x0018
        /*0024*/ 	.byte	0x00, 0xf5, 0x21, 0x00


	//----- nvinfo : EIATTR_KPARAM_INFO
	.align		4
.L_11:
        /*0028*/ 	.byte	0x04, 0x17
        /*002a*/ 	.short	(.L_13 - .L_12)
.L_12:
        /*002c*/ 	.word	0x00000000
        /*0030*/ 	.short	0x0002
        /*0032*/ 	.short	0x0010
        /*0034*/ 	.byte	0x00, 0xf0, 0x11, 0x00


	//----- nvinfo : EIATTR_KPARAM_INFO
	.align		4
.L_13:
        /*0038*/ 	.byte	0x04, 0x17
        /*003a*/ 	.short	(.L_15 - .L_14)
.L_14:
        /*003c*/ 	.word	0x00000000
        /*0040*/ 	.short	0x0001
        /*0042*/ 	.short	0x0008
        /*0044*/ 	.byte	0x00, 0xf5, 0x21, 0x00


	//----- nvinfo : EIATTR_KPARAM_INFO
	.align		4
.L_15:
        /*0048*/ 	.byte	0x04, 0x17
        /*004a*/ 	.short	(.L_17 - .L_16)
.L_16:
        /*004c*/ 	.word	0x00000000
        /*0050*/ 	.short	0x0000
        /*0052*/ 	.short	0x0000
        /*0054*/ 	.byte	0x00, 0xf5, 0x21, 0x00


	//----- nvinfo : EIATTR_SPARSE_MMA_MASK
	.align		4
.L_17:
        /*0058*/ 	.byte	0x03, 0x50
        /*005a*/ 	.short	0x0000


	//----- nvinfo : EIATTR_MAXREG_COUNT
	.align		4
        /*005c*/ 	.byte	0x03, 0x1b
        /*005e*/ 	.short	0x00ff


	//----- nvinfo : EIATTR_MERCURY_ISA_VERSION
	.align		4
        /*0060*/ 	.byte	0x03, 0x5f
        /*0062*/ 	.short	0x0101


	//----- nvinfo : EIATTR_VRC_CTA_INIT_COUNT
	.align		4
        /*0064*/ 	.byte	0x02, 0x4a
	.zero		1
	.zero		1


	//----- nvinfo : EIATTR_EXIT_INSTR_OFFSETS
	.align		4
        /*0068*/ 	.byte	0x04, 0x1c
        /*006a*/ 	.short	(.L_19 - .L_18)


	//   ....[0]....
.L_18:
        /*006c*/ 	.word	0x00000070


	//   ....[1]....
        /*0070*/ 	.word	0x00000160


	//----- nvinfo : EIATTR_CBANK_PARAM_SIZE
	.align		4
.L_19:
        /*0074*/ 	.byte	0x03, 0x19
        /*0076*/ 	.short	0x0024


	//----- nvinfo : EIATTR_PARAM_CBANK
	.align		4
        /*0078*/ 	.byte	0x04, 0x0a
        /*007a*/ 	.short	(.L_21 - .L_20)
	.align		4
.L_20:
        /*007c*/ 	.word	index@(.nv.constant0._Z16saxpy_dot_kernelPKfPffS1_i)
        /*0080*/ 	.short	0x0380
        /*0082*/ 	.short	0x0024


	//----- nvinfo : EIATTR_SW_WAR
	.align		4
.L_21:
        /*0084*/ 	.byte	0x04, 0x36
        /*0086*/ 	.short	(.L_23 - .L_22)
.L_22:
        /*0088*/ 	.word	0x00000008
.L_23:


//--------------------- .nv.callgraph             --------------------------
	.section	.nv.callgraph,"",@"SHT_CUDA_CALLGRAPH"
	.align	4
	.sectionentsize	8
	.align		4
        /*0000*/ 	.word	0x00000000
	.align		4
        /*0004*/ 	.word	0xffffffff
	.align		4
        /*0008*/ 	.word	0x00000000
	.align		4
        /*000c*/ 	.word	0xfffffffe
	.align		4
        /*0010*/ 	.word	0x00000000
	.align		4
        /*0014*/ 	.word	0xfffffffd
	.align		4
        /*0018*/ 	.word	0x00000000
	.align		4
        /*001c*/ 	.word	0xfffffffc


//--------------------- .text._Z16saxpy_dot_kernelPKfPffS1_i --------------------------
	.section	.text._Z16saxpy_dot_kernelPKfPffS1_i,"ax",@progbits
	.align	128
        .global         _Z16saxpy_dot_kernelPKfPffS1_i
        .type           _Z16saxpy_dot_kernelPKfPffS1_i,@function
        .size           _Z16saxpy_dot_kernelPKfPffS1_i,(.L_x_1 - _Z16saxpy_dot_kernelPKfPffS1_i)
        .other          _Z16saxpy_dot_kernelPKfPffS1_i,@"STO_CUDA_ENTRY STV_DEFAULT"
_Z16saxpy_dot_kernelPKfPffS1_i:
.text._Z16saxpy_dot_kernelPKfPffS1_i:
[----:B------:R-:W-:Y:S01]  /*0000*/  LDC R1, c[0x0][0x37c] ;  /* 0x0000df00ff017b82 */ /* 0x000fe20000000800 */
[----:B------:R-:W0:Y:S07]  /*0010*/  S2R R0, SR_TID.X ;  /* 0x0000000000007919 */ /* 0x000e2e0000002100 */
[----:B------:R-:W0:Y:S01]  /*0020*/  S2UR UR4, SR_CTAID.X ;  /* 0x00000000000479c3 */ /* 0x000e220000002500 */
[----:B------:R-:W1:Y:S07]  /*0030*/  LDCU UR5, c[0x0][0x3a0] ;  /* 0x00007400ff0577ac */ /* 0x000e6e0008000800 */
[----:B------:R-:W0:Y:S02]  /*0040*/  LDC R7, c[0x0][0x360] ;  /* 0x0000d800ff077b82 */ /* 0x000e240000000800 */
[----:B0-----:R-:W-:-:S05]  /*0050*/  IMAD R7, R7, UR4, R0 ;  /* 0x0000000407077c24 */ /* 0x001fca000f8e0200 */
[----:B-1----:R-:W-:-:S13]  /*0060*/  ISETP.GE.AND P0, PT, R7, UR5, PT ;  /* 0x0000000507007c0c */ /* 0x002fda000bf06270 */
[----:B------:R-:W-:Y:S05]  /*0070*/  @P0 EXIT ;  /* 0x000000000000094d */ /* 0x000fea0003800000 */
[----:B------:R-:W0:Y:S01]  /*0080*/  LDC.64 R2, c[0x0][0x380] ;  /* 0x0000e000ff027b82 */ /* 0x000e220000000a00 */
[----:B------:R-:W1:Y:S01]  /*0090*/  LDCU.64 UR4, c[0x0][0x358] ;  /* 0x00006b00ff0477ac */ /* 0x000e620008000a00 */
[----:B------:R-:W2:Y:S06]  /*00a0*/  LDCU UR6, c[0x0][0x390] ;  /* 0x00007200ff0677ac */ /* 0x000eac0008000800 */
[----:B------:R-:W3:Y:S01]  /*00b0*/  LDC.64 R4, c[0x0][0x388] ;  /* 0x0000e200ff047b82 */ /* 0x000ee20000000a00 */
[----:B0-----:R-:W-:-:S05]  /*00c0*/  IMAD.WIDE R2, R7, 0x4, R2 ;  /* 0x0000000407027825 */ /* 0x001fca00078e0202 */
[----:B-1----:R-:W2:Y:S01]  /*00d0*/  LDG.E R0, desc[UR4][R2.64] ;  /* 0x0000000402007981 */ /* 0x002ea2000c1e1900 */
[----:B---3--:R-:W-:-:S05]  /*00e0*/  IMAD.WIDE R4, R7, 0x4, R4 ;  /* 0x0000000407047825 */ /* 0x008fca00078e0204 */
[----:B------:R-:W2:Y:S02]  /*00f0*/  LDG.E R7, desc[UR4][R4.64] ;  /* 0x0000000404077981 */ /* 0x000ea4000c1e1900 */
[----:B--2---:R-:W-:-:S05]  /*0100*/  FFMA R9, R0, UR6, R7 ;  /* 0x0000000600097c23 */ /* 0x004fca0008000007 */
[----:B------:R-:W-:Y:S04]  /*0110*/  STG.E desc[UR4][R4.64], R9 ;  /* 0x0000000904007986 */ /* 0x000fe8000c101904 */
[----:B------:R-:W2:Y:S01]  /*0120*/  LDG.E R0, desc[UR4][R2.64] ;  /* 0x0000000402007981 */ /* 0x000ea2000c1e1900 */
[----:B------:R-:W0:Y:S01]  /*0130*/  LDC.64 R6, c[0x0][0x398] ;  /* 0x0000e600ff067b82 */ /* 0x000e220000000a00 */
[----:B--2---:R-:W-:-:S05]  /*0140*/  FMUL R11, R9, R0 ;  /* 0x00000000090b7220 */ /* 0x004fca0000400000 */
[----:B0-----:R-:W-:Y:S01]  /*0150*/  REDG.E.ADD.F32.FTZ.RN.STRONG.GPU desc[UR4][R6.64], R11 ;  /* 0x0000000b060079a6 */ /* 0x001fe2000c12f304 */
[----:B------:R-:W-:Y:S05]  /*0160*/  EXIT ;  /* 0x000000000000794d */ /* 0x000fea0003800000 */
.L_x_0:
[----:B------:R-:W-:-:S00]  /*0170*/  BRA `(.L_x_0) ;  /* 0xfffffffc00fc7947 */ /* 0x000fc0000383ffff */
[----:B------:R-:W-:-:S00]  /*0180*/  NOP ;  /* 0x0000000000007918 */ /* 0x000fc00000000000 */
[----:B------:R-:W-:-:S00]  /*0190*/  NOP ;  /* 0x0000000000007918 */ /* 0x000fc00000000000 */
[----:B------:R-:W-:-:S00]  /*01a0*/  NOP ;  /* 0x0000000000007918 */ /* 0x000fc00000000000 */
[----:B------:R-:W-:-:S00]  /*01b0*/  NOP ;  /* 0x0000000000007918 */ /* 0x000fc00000000000 */
[----:B------:R-:W-:-:S00]  /*01c0*/  NOP ;  /* 0x0000000000007918 */ /* 0x000fc00000000000 */
[----:B------:R-:W-:-:S00]  /*01d0*/  NOP ;  /* 0x0000000000007918 */ /* 0x000fc00000000000 */
[----:B------:R-:W-:-:S00]  /*01e0*/  NOP ;  /* 0x0000000000007918 */ /* 0x000fc00000000000 */
[----:B------:R-:W-:-:S00]  /*01f0*/  NOP ;  /* 0x0000000000007918 */ /* 0x000fc00000000000 */
.L_x_1:


//--------------------- .nv.shared.reserved.0     --------------------------
	.section	.nv.shared.reserved.0,"aw",@nobits
	.weak		__nv_reservedSMEM_offset_0_alias
	.size		__nv_reservedSMEM_offset_0_alias, 0, 64
	.other		__nv_reservedSMEM_offset_0_alias,@"STO_CUDA_RESERVED_SHARED STV_DEFAULT"
__nv_reservedSMEM_offset_0_alias:
	.zero		0
	.zero		64


//--------------------- .nv.constant0._Z16saxpy_dot_kernelPKfPffS1_i --------------------------
	.section	.nv.constant0._Z16saxpy_dot_kernelPKfPffS1_i,"a",@progbits
	.sectionflags	@""
	.align	4
.nv.constant0._Z16saxpy_dot_kernelPKfPffS1_i:
	.zero		932


//--------------------- SYMBOLS --------------------------

	.type		.nv.reservedSmem.offset0,@object
	.size		.nv.reservedSmem.offset0,0x4
